	.headerflags	@"EF_CUDA_TEXMODE_UNIFIED EF_CUDA_64BIT_ADDRESS EF_CUDA_SM86 EF_CUDA_VIRTUAL_SM(EF_CUDA_SM86)"
	.elftype	@"ET_EXEC"


//--------------------- .nv.info                  --------------------------
	.section	.nv.info,"",@"SHT_CUDA_INFO"
	.align	4


	//----- nvinfo : EIATTR_REGCOUNT
	.align		4
        /*0000*/ 	.byte	0x04, 0x2f
        /*0002*/ 	.short	(.L_1 - .L_0)
	.align		4
.L_0:
        /*0004*/ 	.word	index@(swiglu_fwd_kernel)
        /*0008*/ 	.word	0x00000024


	//----- nvinfo : EIATTR_MAX_STACK_SIZE
	.align		4
.L_1:
        /*000c*/ 	.byte	0x04, 0x23
        /*000e*/ 	.short	(.L_3 - .L_2)
	.align		4
.L_2:
        /*0010*/ 	.word	index@(swiglu_fwd_kernel)
        /*0014*/ 	.word	0x00000000


	//----- nvinfo : EIATTR_MIN_STACK_SIZE
	.align		4
.L_3:
        /*0018*/ 	.byte	0x04, 0x12
        /*001a*/ 	.short	(.L_5 - .L_4)
	.align		4
.L_4:
        /*001c*/ 	.word	index@(swiglu_fwd_kernel)
        /*0020*/ 	.word	0x00000000


	//----- nvinfo : EIATTR_FRAME_SIZE
	.align		4
.L_5:
        /*0024*/ 	.byte	0x04, 0x11
        /*0026*/ 	.short	(.L_7 - .L_6)
	.align		4
.L_6:
        /*0028*/ 	.word	index@(swiglu_fwd_kernel)
        /*002c*/ 	.word	0x00000000
.L_7:


//--------------------- .nv.info.swiglu_fwd_kernel --------------------------
	.section	.nv.info.swiglu_fwd_kernel,"",@"SHT_CUDA_INFO"
	.align	4


	//----- nvinfo : EIATTR_CUDA_API_VERSION
	.align		4
        /*0000*/ 	.byte	0x04, 0x37
        /*0002*/ 	.short	(.L_9 - .L_8)
.L_8:
        /*0004*/ 	.word	0x0000007b


	//----- nvinfo : EIATTR_SW2861232_WAR
	.align		4
.L_9:
        /*0008*/ 	.byte	0x01, 0x35
	.zero		2


	//----- nvinfo : EIATTR_PARAM_CBANK
	.align		4
        /*000c*/ 	.byte	0x04, 0x0a
        /*000e*/ 	.short	(.L_11 - .L_10)
	.align		4
.L_10:
        /*0010*/ 	.word	index@(.nv.constant0.swiglu_fwd_kernel)
        /*0014*/ 	.short	0x0160
        /*0016*/ 	.short	0x001c


	//----- nvinfo : EIATTR_CBANK_PARAM_SIZE
	.align		4
.L_11:
        /*0018*/ 	.byte	0x03, 0x19
        /*001a*/ 	.short	0x001c


	//----- nvinfo : EIATTR_KPARAM_INFO
	.align		4
        /*001c*/ 	.byte	0x04, 0x17
        /*001e*/ 	.short	(.L_13 - .L_12)
.L_12:
        /*0020*/ 	.word	0x00000000
        /*0024*/ 	.short	0x0003
        /*0026*/ 	.short	0x0018
        /*0028*/ 	.byte	0x00, 0xf0, 0x11, 0x00


	//----- nvinfo : EIATTR_KPARAM_INFO
	.align		4
.L_13:
        /*002c*/ 	.byte	0x04, 0x17
        /*002e*/ 	.short	(.L_15 - .L_14)
.L_14:
        /*0030*/ 	.word	0x00000000
        /*0034*/ 	.short	0x0002
        /*0036*/ 	.short	0x0010
        /*0038*/ 	.byte	0x00, 0xf0, 0x21, 0x00


	//----- nvinfo : EIATTR_KPARAM_INFO
	.align		4
.L_15:
        /*003c*/ 	.byte	0x04, 0x17
        /*003e*/ 	.short	(.L_17 - .L_16)
.L_16:
        /*0040*/ 	.word	0x00000000
        /*0044*/ 	.short	0x0001
        /*0046*/ 	.short	0x0008
        /*0048*/ 	.byte	0x00, 0xf0, 0x21, 0x00


	//----- nvinfo : EIATTR_KPARAM_INFO
	.align		4
.L_17:
        /*004c*/ 	.byte	0x04, 0x17
        /*004e*/ 	.short	(.L_19 - .L_18)
.L_18:
        /*0050*/ 	.word	0x00000000
        /*0054*/ 	.short	0x0000
        /*0056*/ 	.short	0x0000
        /*0058*/ 	.byte	0x00, 0xf0, 0x21, 0x00


	//----- nvinfo : EIATTR_MAXREG_COUNT
	.align		4
.L_19:
        /*005c*/ 	.byte	0x03, 0x1b
        /*005e*/ 	.short	0x00ff


	//----- nvinfo : EIATTR_EXIT_INSTR_OFFSETS
	.align		4
        /*0060*/ 	.byte	0x04, 0x1c
        /*0062*/ 	.short	(.L_21 - .L_20)


	//   ....[0]....
.L_20:
        /*0064*/ 	.word	0x00000dd0


	//   ....[1]....
        /*0068*/ 	.word	0x00000e00


	//----- nvinfo : EIATTR_MAX_THREADS
	.align		4
.L_21:
        /*006c*/ 	.byte	0x04, 0x05
        /*006e*/ 	.short	(.L_23 - .L_22)
.L_22:
        /*0070*/ 	.word	0x00000080
        /*0074*/ 	.word	0x00000001
        /*0078*/ 	.word	0x00000001
.L_23:


//--------------------- .nv.rel.action            --------------------------
	.section	.nv.rel.action,"",@"SHT_CUDA_RELOCINFO"
	.align	8
	.sectionentsize	8
        /*0000*/ 	.byte	0x73, 0x00, 0x00, 0x00, 0x00, 0x00, 0x00, 0x00, 0x00, 0x00, 0x00, 0x11, 0x25, 0x00, 0x05, 0x36


//--------------------- .nv.constant0.swiglu_fwd_kernel --------------------------
	.section	.nv.constant0.swiglu_fwd_kernel,"a",@progbits
	.align	4
.nv.constant0.swiglu_fwd_kernel:
	.zero		380


//--------------------- .text.swiglu_fwd_kernel   --------------------------
	.section	.text.swiglu_fwd_kernel,"ax",@progbits
	.sectioninfo	@"SHI_REGISTERS=36"
	.align	128
        .global         swiglu_fwd_kernel
        .type           swiglu_fwd_kernel,@function
        .size           swiglu_fwd_kernel,(.L_x_1 - swiglu_fwd_kernel)
        .other          swiglu_fwd_kernel,@"STO_CUDA_ENTRY STV_DEFAULT"
swiglu_fwd_kernel:
.text.swiglu_fwd_kernel:
[----:B------:R-:W-:-:S02]  /*0000*/  IMAD.MOV.U32 R1, RZ, RZ, c[0x0][0x28] ;  /* 0x00000a00ff017624 */ /* 0x000fc400078e00ff */
[----:B------:R-:W0:Y:S01]  /*0010*/  S2R R0, SR_TID.X ;  /* 0x0000000000007919 */ /* 0x000e220000002100 */
[----:B------:R-:W-:Y:S01]  /*0020*/  IMAD.MOV.U32 R11, RZ, RZ, 0x2 ;  /* 0x00000002ff0b7424 */ /* 0x000fe200078e00ff */
[----:B------:R-:W-:Y:S01]  /*0030*/  PRMT R2, RZ, 0x7610, R2 ;  /* 0x00007610ff027816 */ /* 0x000fe20000000002 */
[----:B------:R-:W-:Y:S01]  /*0040*/  ULDC.64 UR4, c[0x0][0x118] ;  /* 0x0000460000047ab9 */ /* 0x000fe20000000a00 */
[----:B------:R-:W1:Y:S01]  /*0050*/  S2R R3, SR_CTAID.X ;  /* 0x0000000000037919 */ /* 0x000e620000002500 */
[----:B0-----:R-:W-:-:S05]  /*0060*/  IMAD.SHL.U32 R0, R0, 0x8, RZ ;  /* 0x0000000800007824 */ /* 0x001fca00078e00ff */
[----:B------:R-:W-:-:S05]  /*0070*/  LOP3.LUT R0, R0, 0x3f8, RZ, 0xc0, !PT ;  /* 0x000003f800007812 */ /* 0x000fca00078ec0ff */
[----:B-1----:R-:W-:-:S04]  /*0080*/  IMAD R12, R3, 0x400, R0 ;  /* 0x00000400030c7824 */ /* 0x002fc800078e0200 */
[C---:B------:R-:W-:Y:S01]  /*0090*/  IMAD.WIDE R4, R12.reuse, R11, c[0x0][0x160] ;  /* 0x000058000c047625 */ /* 0x040fe200078e020b */
[C---:B------:R-:W-:Y:S02]  /*00a0*/  ISETP.GE.AND P6, PT, R12.reuse, c[0x0][0x178], PT ;  /* 0x00005e000c007a0c */ /* 0x040fe40003fc6270 */
[----:B------:R-:W-:-:S11]  /*00b0*/  IADD3 R23, R12, 0x1, RZ ;  /* 0x000000010c177810 */ /* 0x000fd60007ffe0ff */
[----:B------:R-:W2:Y:S01]  /*00c0*/  @!P6 LDG.E.U16 R2, [R4.64] ;  /* 0x000000040402e981 */ /* 0x000ea2000c1e1500 */
[----:B------:R-:W-:Y:S02]  /*00d0*/  ISETP.GE.AND P0, PT, R23, c[0x0][0x178], PT ;  /* 0x00005e0017007a0c */ /* 0x000fe40003f06270 */
[----:B------:R-:W-:-:S11]  /*00e0*/  PRMT R6, RZ, 0x7610, R6 ;  /* 0x00007610ff067816 */ /* 0x000fd60000000006 */
[----:B------:R-:W3:Y:S01]  /*00f0*/  @!P0 LDG.E.U16 R6, [R4.64+0x2] ;  /* 0x0000020404068981 */ /* 0x000ee2000c1e1500 */
[----:B------:R-:W-:Y:S02]  /*0100*/  IADD3 R0, R12, 0x2, RZ ;  /* 0x000000020c007810 */ /* 0x000fe40007ffe0ff */
[----:B------:R-:W-:Y:S02]  /*0110*/  PRMT R7, RZ, 0x7610, R7 ;  /* 0x00007610ff077816 */ /* 0x000fe40000000007 */
[----:B------:R-:W-:-:S13]  /*0120*/  ISETP.GE.AND P5, PT, R0, c[0x0][0x178], PT ;  /* 0x00005e0000007a0c */ /* 0x000fda0003fa6270 */
[----:B------:R-:W4:Y:S01]  /*0130*/  @!P5 LDG.E.U16 R7, [R4.64+0x4] ;  /* 0x000004040407d981 */ /* 0x000f22000c1e1500 */
[----:B------:R-:W-:Y:S02]  /*0140*/  IADD3 R0, R12, 0x3, RZ ;  /* 0x000000030c007810 */ /* 0x000fe40007ffe0ff */
[----:B------:R-:W-:Y:S02]  /*0150*/  PRMT R8, RZ, 0x7610, R8 ;  /* 0x00007610ff087816 */ /* 0x000fe40000000008 */
[----:B------:R-:W-:-:S13]  /*0160*/  ISETP.GE.AND P4, PT, R0, c[0x0][0x178], PT ;  /* 0x00005e0000007a0c */ /* 0x000fda0003f86270 */
[----:B------:R-:W5:Y:S01]  /*0170*/  @!P4 LDG.E.U16 R8, [R4.64+0x6] ;  /* 0x000006040408c981 */ /* 0x000f62000c1e1500 */
[----:B------:R-:W-:Y:S02]  /*0180*/  PRMT R13, RZ, 0x7610, R13 ;  /* 0x00007610ff0d7816 */ /* 0x000fe4000000000d */
[----:B------:R-:W-:Y:S02]  /*0190*/  PRMT R15, RZ, 0x7610, R15 ;  /* 0x00007610ff0f7816 */ /* 0x000fe4000000000f */
[----:B------:R-:W-:Y:S02]  /*01a0*/  PRMT R18, RZ, 0x7610, R18 ;  /* 0x00007610ff127816 */ /* 0x000fe40000000012 */
[----:B------:R-:W-:Y:S02]  /*01b0*/  PRMT R20, RZ, 0x7610, R20 ;  /* 0x00007610ff147816 */ /* 0x000fe40000000014 */
[----:B------:R-:W-:Y:S02]  /*01c0*/  PRMT R21, RZ, 0x7610, R21 ;  /* 0x00007610ff157816 */ /* 0x000fe40000000015 */
[----:B--2---:R-:W-:-:S05]  /*01d0*/  SEL R2, R2, RZ, !P6 ;  /* 0x000000ff02027207 */ /* 0x004fca0007000000 */
[----:B------:R-:W-:Y:S02]  /*01e0*/  HADD2.F32 R10, -RZ, R2.H0_H0 ;  /* 0x20000002ff0a7230 */ /* 0x000fe40000004100 */
[----:B------:R-:W-:-:S03]  /*01f0*/  IMAD.WIDE R2, R12, R11, c[0x0][0x168] ;  /* 0x00005a000c027625 */ /* 0x000fc600078e020b */
[----:B------:R-:W-:Y:S02]  /*0200*/  FADD R0, RZ, -R10 ;  /* 0x8000000aff007221 */ /* 0x000fe40000000000 */
[----:B------:R-:W2:Y:S02]  /*0210*/  @!P6 LDG.E.U16 R13, [R2.64] ;  /* 0x00000004020de981 */ /* 0x000ea4000c1e1500 */
[----:B------:R-:W-:Y:S01]  /*0220*/  FMUL R9, R0, 1.4426950216293334961 ;  /* 0x3fb8aa3b00097820 */ /* 0x000fe20000400000 */
[----:B---3--:R-:W-:Y:S01]  /*0230*/  SEL R6, R6, RZ, !P0 ;  /* 0x000000ff06067207 */ /* 0x008fe20004000000 */
[----:B------:R-:W3:Y:S03]  /*0240*/  @!P0 LDG.E.U16 R15, [R2.64+0x2] ;  /* 0x00000204020f8981 */ /* 0x000ee6000c1e1500 */
[----:B------:R-:W-:Y:S01]  /*0250*/  FSETP.GEU.AND P1, PT, R9, -126, PT ;  /* 0xc2fc00000900780b */ /* 0x000fe20003f2e000 */
[----:B------:R-:W-:-:S05]  /*0260*/  HADD2.F32 R14, -RZ, R6.H0_H0 ;  /* 0x20000006ff0e7230 */ /* 0x000fca0000004100 */
[----:B------:R-:W-:-:S04]  /*0270*/  FADD R0, RZ, -R14 ;  /* 0x8000000eff007221 */ /* 0x000fc80000000000 */
[----:B------:R-:W-:Y:S01]  /*0280*/  FMUL R16, R0, 1.4426950216293334961 ;  /* 0x3fb8aa3b00107820 */ /* 0x000fe20000400000 */
[----:B------:R-:W-:Y:S02]  /*0290*/  IADD3 R0, R12, 0x4, RZ ;  /* 0x000000040c007810 */ /* 0x000fe40007ffe0ff */
[----:B------:R-:W-:Y:S02]  /*02a0*/  @!P1 FMUL R9, R9, 0.5 ;  /* 0x3f00000009099820 */ /* 0x000fe40000400000 */
[----:B------:R-:W-:Y:S02]  /*02b0*/  FSETP.GEU.AND P0, PT, R16, -126, PT ;  /* 0xc2fc00001000780b */ /* 0x000fe40003f0e000 */
[----:B------:R-:W0:Y:S01]  /*02c0*/  MUFU.EX2 R6, R9 ;  /* 0x0000000900067308 */ /* 0x000e220000000800 */
[----:B------:R-:W-:Y:S02]  /*02d0*/  ISETP.GE.AND P3, PT, R0, c[0x0][0x178], PT ;  /* 0x00005e0000007a0c */ /* 0x000fe40003f66270 */
[----:B----4-:R-:W-:-:S08]  /*02e0*/  SEL R7, R7, RZ, !P5 ;  /* 0x000000ff07077207 */ /* 0x010fd00006800000 */
[----:B------:R-:W-:-:S03]  /*02f0*/  @!P0 FMUL R16, R16, 0.5 ;  /* 0x3f00000010108820 */ /* 0x000fc60000400000 */
[----:B------:R1:W4:Y:S01]  /*0300*/  @!P3 LDG.E.U16 R18, [R4.64+0x8] ;  /* 0x000008040412b981 */ /* 0x000322000c1e1500 */
[----:B0-----:R-:W-:Y:S01]  /*0310*/  @!P1 FMUL R6, R6, R6 ;  /* 0x0000000606069220 */ /* 0x001fe20000400000 */
[----:B------:R-:W0:Y:S03]  /*0320*/  MUFU.EX2 R17, R16 ;  /* 0x0000001000117308 */ /* 0x000e260000000800 */
[----:B------:R-:W-:Y:S01]  /*0330*/  FADD R24, R6, 1 ;  /* 0x3f80000006187421 */ /* 0x000fe20000000000 */
[----:B------:R-:W-:-:S05]  /*0340*/  HADD2.F32 R6, -RZ, R7.H0_H0 ;  /* 0x20000007ff067230 */ /* 0x000fca0000004100 */
[----:B------:R-:W-:Y:S01]  /*0350*/  FADD R0, RZ, -R6 ;  /* 0x80000006ff007221 */ /* 0x000fe20000000000 */
[----:B------:R-:W-:-:S03]  /*0360*/  IADD3 R7, R12, 0x5, RZ ;  /* 0x000000050c077810 */ /* 0x000fc60007ffe0ff */
[----:B------:R-:W-:Y:S01]  /*0370*/  FMUL R19, R0, 1.4426950216293334961 ;  /* 0x3fb8aa3b00137820 */ /* 0x000fe20000400000 */
[----:B------:R-:W-:Y:S01]  /*0380*/  ISETP.GE.AND P2, PT, R7, c[0x0][0x178], PT ;  /* 0x00005e0007007a0c */ /* 0x000fe20003f46270 */
[----:B0-----:R-:W-:-:S03]  /*0390*/  @!P0 FMUL R17, R17, R17 ;  /* 0x0000001111118220 */ /* 0x001fc60000400000 */
[----:B------:R-:W-:Y:S02]  /*03a0*/  FSETP.GEU.AND P0, PT, R19, -126, PT ;  /* 0xc2fc00001300780b */ /* 0x000fe40003f0e000 */
[----:B------:R-:W-:Y:S01]  /*03b0*/  FSETP.GT.AND P1, PT, R24, 8.50705917302346158658e+37, PT ;  /* 0x7e8000001800780b */ /* 0x000fe20003f24000 */
[----:B------:R-:W-:Y:S01]  /*03c0*/  IMAD.MOV.U32 R0, RZ, RZ, 0x3e800000 ;  /* 0x3e800000ff007424 */ /* 0x000fe200078e00ff */
[----:B------:R-:W-:Y:S01]  /*03d0*/  FADD R25, R17, 1 ;  /* 0x3f80000011197421 */ /* 0x000fe20000000000 */
[----:B-----5:R-:W-:-:S04]  /*03e0*/  SEL R7, R8, RZ, !P4 ;  /* 0x000000ff08077207 */ /* 0x020fc80006000000 */
[----:B------:R1:W5:Y:S04]  /*03f0*/  @!P2 LDG.E.U16 R20, [R4.64+0xa] ;  /* 0x00000a040414a981 */ /* 0x000368000c1e1500 */
[----:B------:R-:W-:Y:S01]  /*0400*/  @!P0 FMUL R19, R19, 0.5 ;  /* 0x3f00000013138820 */ /* 0x000fe20000400000 */
[----:B------:R-:W-:Y:S01]  /*0410*/  FSEL R27, R0, 1, P1 ;  /* 0x3f800000001b7808 */ /* 0x000fe20000800000 */
[----:B------:R-:W-:Y:S02]  /*0420*/  @P1 FMUL R24, R24, 0.25 ;  /* 0x3e80000018181820 */ /* 0x000fe40000400000 */
[----:B------:R-:W0:Y:S01]  /*0430*/  MUFU.EX2 R9, R19 ;  /* 0x0000001300097308 */ /* 0x000e220000000800 */
[----:B------:R-:W-:Y:S01]  /*0440*/  FSETP.GT.AND P1, PT, R25, 8.50705917302346158658e+37, PT ;  /* 0x7e8000001900780b */ /* 0x000fe20003f24000 */
[----:B------:R-:W-:-:S05]  /*0450*/  HADD2.F32 R7, -RZ, R7.H0_H0 ;  /* 0x20000007ff077230 */ /* 0x000fca0000004100 */
[----:B------:R-:W-:Y:S01]  /*0460*/  FADD R8, RZ, -R7 ;  /* 0x80000007ff087221 */ /* 0x000fe20000000000 */
[----:B------:R-:W-:-:S03]  /*0470*/  IADD3 R17, R12, 0x6, RZ ;  /* 0x000000060c117810 */ /* 0x000fc60007ffe0ff */
[----:B------:R-:W-:Y:S01]  /*0480*/  FMUL R22, R8, 1.4426950216293334961 ;  /* 0x3fb8aa3b08167820 */ /* 0x000fe20000400000 */
[----:B------:R-:W-:Y:S02]  /*0490*/  FSEL R16, R0, 1, P1 ;  /* 0x3f80000000107808 */ /* 0x000fe40000800000 */
[----:B------:R-:W-:Y:S01]  /*04a0*/  @P1 FMUL R25, R25, 0.25 ;  /* 0x3e80000019191820 */ /* 0x000fe20000400000 */
[----:B------:R-:W-:Y:S01]  /*04b0*/  ISETP.GE.AND P1, PT, R17, c[0x0][0x178], PT ;  /* 0x00005e0011007a0c */ /* 0x000fe20003f26270 */
[----:B0-----:R-:W-:Y:S01]  /*04c0*/  @!P0 FMUL R9, R9, R9 ;  /* 0x0000000909098220 */ /* 0x001fe20000400000 */
[----:B------:R-:W-:-:S11]  /*04d0*/  FSETP.GEU.AND P0, PT, R22, -126, PT ;  /* 0xc2fc00001600780b */ /* 0x000fd60003f0e000 */
[----:B------:R1:W5:Y:S02]  /*04e0*/  @!P1 LDG.E.U16 R21, [R4.64+0xc] ;  /* 0x00000c0404159981 */ /* 0x000364000c1e1500 */
[----:B------:R-:W-:-:S04]  /*04f0*/  @!P0 FMUL R22, R22, 0.5 ;  /* 0x3f00000016168820 */ /* 0x000fc80000400000 */
[----:B------:R-:W0:Y:S01]  /*0500*/  MUFU.EX2 R8, R22 ;  /* 0x0000001600087308 */ /* 0x000e220000000800 */
[----:B------:R-:W-:Y:S02]  /*0510*/  IADD3 R17, R12, 0x7, RZ ;  /* 0x000000070c117810 */ /* 0x000fe40007ffe0ff */
[----:B------:R-:W-:Y:S01]  /*0520*/  PRMT R19, RZ, 0x7610, R19 ;  /* 0x00007610ff137816 */ /* 0x000fe20000000013 */
[----:B0-----:R-:W-:Y:S01]  /*0530*/  @!P0 FMUL R8, R8, R8 ;  /* 0x0000000808088220 */ /* 0x001fe20000400000 */
[----:B------:R-:W-:-:S13]  /*0540*/  ISETP.GE.AND P0, PT, R17, c[0x0][0x178], PT ;  /* 0x00005e0011007a0c */ /* 0x000fda0003f06270 */
[----:B------:R1:W5:Y:S01]  /*0550*/  @!P0 LDG.E.U16 R19, [R4.64+0xe] ;  /* 0x00000e0404138981 */ /* 0x000362000c1e1500 */
[----:B------:R-:W0:Y:S08]  /*0560*/  MUFU.RCP R24, R24 ;  /* 0x0000001800187308 */ /* 0x000e300000001000 */
[----:B------:R-:W1:Y:S01]  /*0570*/  MUFU.RCP R25, R25 ;  /* 0x0000001900197308 */ /* 0x000e620000001000 */
[----:B------:R-:W-:-:S02]  /*0580*/  P2R R26, PR, RZ, 0x8 ;  /* 0x00000008ff1a7803 */ /* 0x000fc40000000000 */
[----:B------:R-:W-:Y:S01]  /*0590*/  ISETP.GE.AND P3, PT, R23, c[0x0][0x178], PT ;  /* 0x00005e0017007a0c */ /* 0x000fe20003f66270 */
[----:B0-----:R-:W-:Y:S01]  /*05a0*/  FMUL R27, R24, R27 ;  /* 0x0000001b181b7220 */ /* 0x001fe20000400000 */
[----:B------:R-:W-:-:S03]  /*05b0*/  PRMT R22, RZ, 0x7610, R22 ;  /* 0x00007610ff167816 */ /* 0x000fc60000000016 */
[----:B------:R-:W-:-:S03]  /*05c0*/  FMUL R27, R10, R27 ;  /* 0x0000001b0a1b7220 */ /* 0x000fc60000400000 */
[----:B------:R0:W5:Y:S01]  /*05d0*/  @!P5 LDG.E.U16 R22, [R2.64+0x4] ;  /* 0x000004040216d981 */ /* 0x000162000c1e1500 */
[----:B-1----:R-:W-:Y:S01]  /*05e0*/  IMAD.WIDE R4, R12, R11, c[0x0][0x170] ;  /* 0x00005c000c047625 */ /* 0x002fe200078e020b */
[----:B--2---:R-:W-:Y:S02]  /*05f0*/  SEL R13, R13, RZ, !P6 ;  /* 0x000000ff0d0d7207 */ /* 0x004fe40007000000 */
[----:B---3--:R-:W-:Y:S01]  /*0600*/  SEL R17, R15, RZ, !P3 ;  /* 0x000000ff0f117207 */ /* 0x008fe20005800000 */
[----:B------:R-:W-:Y:S02]  /*0610*/  FMUL R15, R25, R16 ;  /* 0x00000010190f7220 */ /* 0x000fe40000400000 */
[----:B------:R-:W-:Y:S01]  /*0620*/  HADD2.F32 R10, -RZ, R13.H0_H0 ;  /* 0x2000000dff0a7230 */ /* 0x000fe20000004100 */
[----:B------:R-:W-:Y:S01]  /*0630*/  ISETP.NE.AND P3, PT, R26, RZ, PT ;  /* 0x000000ff1a00720c */ /* 0x000fe20003f65270 */
[----:B------:R-:W-:Y:S01]  /*0640*/  HADD2.F32 R13, -RZ, R17.H0_H0 ;  /* 0x20000011ff0d7230 */ /* 0x000fe20000004100 */
[----:B------:R-:W-:-:S02]  /*0650*/  FMUL R14, R14, R15 ;  /* 0x0000000f0e0e7220 */ /* 0x000fc40000400000 */
[----:B------:R-:W-:Y:S01]  /*0660*/  FMUL R10, R10, R27 ;  /* 0x0000001b0a0a7220 */ /* 0x000fe20000400000 */
[----:B------:R-:W-:Y:S01]  /*0670*/  PRMT R16, RZ, 0x7610, R16 ;  /* 0x00007610ff107816 */ /* 0x000fe20000000010 */
[----:B------:R-:W-:Y:S01]  /*0680*/  FMUL R13, R13, R14 ;  /* 0x0000000e0d0d7220 */ /* 0x000fe20000400000 */
[----:B------:R-:W-:Y:S02]  /*0690*/  PRMT R14, RZ, 0x7610, R14 ;  /* 0x00007610ff0e7816 */ /* 0x000fe4000000000e */
[----:B------:R-:W-:Y:S02]  /*06a0*/  PRMT R15, RZ, 0x7610, R15 ;  /* 0x00007610ff0f7816 */ /* 0x000fe4000000000f */
[----:B------:R0:W2:Y:S01]  /*06b0*/  @!P4 LDG.E.U16 R16, [R2.64+0x6] ;  /* 0x000006040210c981 */ /* 0x0000a2000c1e1500 */
[----:B------:R-:W-:Y:S02]  /*06c0*/  F2FP.PACK_AB R10, R13, R10 ;  /* 0x0000000a0d0a723e */ /* 0x000fe400000000ff */
[----:B------:R-:W-:Y:S01]  /*06d0*/  PRMT R17, RZ, 0x7610, R17 ;  /* 0x00007610ff117816 */ /* 0x000fe20000000011 */
[----:B------:R0:W3:Y:S01]  /*06e0*/  @!P3 LDG.E.U16 R14, [R2.64+0x8] ;  /* 0x00000804020eb981 */ /* 0x0000e2000c1e1500 */
[----:B------:R-:W-:-:S03]  /*06f0*/  PRMT R13, RZ, 0x7610, R13 ;  /* 0x00007610ff0d7816 */ /* 0x000fc6000000000d */
[----:B------:R0:W3:Y:S04]  /*0700*/  @!P2 LDG.E.U16 R15, [R2.64+0xa] ;  /* 0x00000a04020fa981 */ /* 0x0000e8000c1e1500 */
[----:B------:R0:W3:Y:S04]  /*0710*/  @!P1 LDG.E.U16 R17, [R2.64+0xc] ;  /* 0x00000c0402119981 */ /* 0x0000e8000c1e1500 */
[----:B------:R0:W3:Y:S01]  /*0720*/  @!P0 LDG.E.U16 R13, [R2.64+0xe] ;  /* 0x00000e04020d8981 */ /* 0x0000e2000c1e1500 */
[----:B----4-:R-:W-:-:S05]  /*0730*/  SEL R11, R18, RZ, !P3 ;  /* 0x000000ff120b7207 */ /* 0x010fca0005800000 */
[----:B------:R-:W-:-:S05]  /*0740*/  HADD2.F32 R11, -RZ, R11.H0_H0 ;  /* 0x2000000bff0b7230 */ /* 0x000fca0000004100 */
[----:B------:R-:W-:-:S04]  /*0750*/  FADD R12, RZ, -R11 ;  /* 0x8000000bff0c7221 */ /* 0x000fc80000000000 */
[----:B------:R-:W-:Y:S01]  /*0760*/  FMUL R12, R12, 1.4426950216293334961 ;  /* 0x3fb8aa3b0c0c7820 */ /* 0x000fe20000400000 */
[----:B------:R1:W-:Y:S04]  /*0770*/  @!P6 STG.E.U16 [R4.64], R10 ;  /* 0x0000000a0400e986 */ /* 0x0003e8000c101504 */
[----:B------:R-:W-:Y:S02]  /*0780*/  FSETP.GEU.AND P6, PT, R12, -126, PT ;  /* 0xc2fc00000c00780b */ /* 0x000fe40003fce000 */
[----:B-----5:R-:W-:-:S11]  /*0790*/  SEL R20, R20, RZ, !P2 ;  /* 0x000000ff14147207 */ /* 0x020fd60005000000 */
[----:B------:R-:W-:-:S04]  /*07a0*/  @!P6 FMUL R12, R12, 0.5 ;  /* 0x3f0000000c0ce820 */ /* 0x000fc80000400000 */
[----:B------:R-:W4:Y:S01]  /*07b0*/  MUFU.EX2 R18, R12 ;  /* 0x0000000c00127308 */ /* 0x000f220000000800 */
[----:B0-----:R-:W-:-:S05]  /*07c0*/  HADD2.F32 R2, -RZ, R20.H0_H0 ;  /* 0x20000014ff027230 */ /* 0x001fca0000004100 */
[----:B------:R-:W-:-:S04]  /*07d0*/  FADD R3, RZ, -R2 ;  /* 0x80000002ff037221 */ /* 0x000fc80000000000 */
[----:B------:R-:W-:Y:S01]  /*07e0*/  FMUL R20, R3, 1.4426950216293334961 ;  /* 0x3fb8aa3b03147820 */ /* 0x000fe20000400000 */
[----:B----4-:R-:W-:-:S04]  /*07f0*/  @!P6 FMUL R18, R18, R18 ;  /* 0x000000121212e220 */ /* 0x010fc80000400000 */
[----:B------:R-:W-:-:S13]  /*0800*/  FSETP.GEU.AND P6, PT, R20, -126, PT ;  /* 0xc2fc00001400780b */ /* 0x000fda0003fce000 */
[----:B------:R-:W-:Y:S01]  /*0810*/  @!P6 FMUL R20, R20, 0.5 ;  /* 0x3f0000001414e820 */ /* 0x000fe20000400000 */
[----:B------:R-:W-:-:S03]  /*0820*/  SEL R3, R21, RZ, !P1 ;  /* 0x000000ff15037207 */ /* 0x000fc60004800000 */
[----:B------:R-:W0:Y:S02]  /*0830*/  MUFU.EX2 R24, R20 ;  /* 0x0000001400187308 */ /* 0x000e240000000800 */
[----:B------:R-:W-:-:S05]  /*0840*/  HADD2.F32 R3, -RZ, R3.H0_H0 ;  /* 0x20000003ff037230 */ /* 0x000fca0000004100 */
[----:B------:R-:W-:-:S04]  /*0850*/  FADD R12, RZ, -R3 ;  /* 0x80000003ff0c7221 */ /* 0x000fc80000000000 */
[----:B------:R-:W-:Y:S01]  /*0860*/  FMUL R21, R12, 1.4426950216293334961 ;  /* 0x3fb8aa3b0c157820 */ /* 0x000fe20000400000 */
[----:B0-----:R-:W-:-:S04]  /*0870*/  @!P6 FMUL R24, R24, R24 ;  /* 0x000000181818e220 */ /* 0x001fc80000400000 */
        /* <DEDUP_REMOVED lines=9> */
[----:B------:R-:W-:-:S04]  /*0910*/  @!P6 FMUL R26, R26, 0.5 ;  /* 0x3f0000001a1ae820 */ /* 0x000fc80000400000 */
[----:B------:R-:W0:Y:S01]  /*0920*/  MUFU.EX2 R27, R26 ;  /* 0x0000001a001b7308 */ /* 0x000e220000000800 */
[----:B------:R-:W-:Y:S01]  /*0930*/  FADD R28, R9, 1 ;  /* 0x3f800000091c7421 */ /* 0x000fe20000000000 */
[----:B------:R-:W-:Y:S01]  /*0940*/  FADD R21, R8, 1 ;  /* 0x3f80000008157421 */ /* 0x000fe20000000000 */
[----:B0-----:R-:W-:-:S03]  /*0950*/  @!P6 FMUL R27, R27, R27 ;  /* 0x0000001b1b1be220 */ /* 0x001fc60000400000 */
[----:B------:R-:W-:-:S04]  /*0960*/  FSETP.GT.AND P6, PT, R28, 8.50705917302346158658e+37, PT ;  /* 0x7e8000001c00780b */ /* 0x000fc80003fc4000 */
[----:B------:R-:W-:-:S09]  /*0970*/  FSEL R20, R0, 1, P6 ;  /* 0x3f80000000147808 */ /* 0x000fd20003000000 */
[----:B------:R-:W-:Y:S01]  /*0980*/  @P6 FMUL R28, R28, 0.25 ;  /* 0x3e8000001c1c6820 */ /* 0x000fe20000400000 */
[----:B------:R-:W-:Y:S01]  /*0990*/  FSETP.GT.AND P6, PT, R21, 8.50705917302346158658e+37, PT ;  /* 0x7e8000001500780b */ /* 0x000fe20003fc4000 */
[----:B------:R-:W-:-:S03]  /*09a0*/  FADD R29, R18, 1 ;  /* 0x3f800000121d7421 */ /* 0x000fc60000000000 */
        /* <DEDUP_REMOVED lines=15> */
[----:B------:R-:W0:-:S12]  /*0aa0*/  MUFU.RCP R31, R28 ;  /* 0x0000001c001f7308 */ /* 0x000e180000001000 */
[----:B------:R-:W-:Y:S01]  /*0ab0*/  @P6 FMUL R27, R27, 0.25 ;  /* 0x3e8000001b1b6820 */ /* 0x000fe20000400000 */
[----:B------:R-:W4:Y:S08]  /*0ac0*/  MUFU.RCP R33, R24 ;  /* 0x0000001800217308 */ /* 0x000f300000001000 */
[----:B------:R-:W5:Y:S08]  /*0ad0*/  MUFU.RCP R30, R25 ;  /* 0x00000019001e7308 */ /* 0x000f700000001000 */
[----:B------:R-:W0:Y:S08]  /*0ae0*/  MUFU.RCP R27, R27 ;  /* 0x0000001b001b7308 */ /* 0x000e300000001000 */
[----:B------:R-:W1:Y:S01]  /*0af0*/  MUFU.RCP R26, R21 ;  /* 0x00000015001a7308 */ /* 0x000e620000001000 */
[----:B------:R-:W-:-:S07]  /*0b00*/  FSEL R0, R0, 1, P6 ;  /* 0x3f80000000007808 */ /* 0x000fce0003000000 */
[----:B------:R-:W3:Y:S01]  /*0b10*/  MUFU.RCP R29, R29 ;  /* 0x0000001d001d7308 */ /* 0x000ee20000001000 */
[----:B------:R-:W-:Y:S01]  /*0b20*/  SEL R22, R22, RZ, !P5 ;  /* 0x000000ff16167207 */ /* 0x000fe20006800000 */
[----:B0-----:R-:W-:Y:S01]  /*0b30*/  FMUL R31, R31, R20 ;  /* 0x000000141f1f7220 */ /* 0x001fe20000400000 */
[----:B----4-:R-:W-:Y:S01]  /*0b40*/  FMUL R33, R33, R8 ;  /* 0x0000000821217220 */ /* 0x010fe20000400000 */
[----:B-----5:R-:W-:Y:S01]  /*0b50*/  FMUL R30, R30, R9 ;  /* 0x000000091e1e7220 */ /* 0x020fe20000400000 */
[----:B------:R-:W-:Y:S01]  /*0b60*/  FMUL R9, R27, R0 ;  /* 0x000000001b097220 */ /* 0x000fe20000400000 */
[----:B------:R-:W-:Y:S01]  /*0b70*/  HADD2.F32 R0, -RZ, R22.H0_H0 ;  /* 0x20000016ff007230 */ /* 0x000fe20000004100 */
[----:B------:R-:W-:Y:S01]  /*0b80*/  FMUL R31, R6, R31 ;  /* 0x0000001f061f7220 */ /* 0x000fe20000400000 */
[----:B-1----:R-:W-:Y:S01]  /*0b90*/  FMUL R26, R26, R19 ;  /* 0x000000131a1a7220 */ /* 0x002fe20000400000 */
[----:B--2---:R-:W-:Y:S01]  /*0ba0*/  SEL R16, R16, RZ, !P4 ;  /* 0x000000ff10107207 */ /* 0x004fe20006000000 */
[----:B------:R-:W-:Y:S01]  /*0bb0*/  FMUL R6, R2, R33 ;  /* 0x0000002102067220 */ /* 0x000fe20000400000 */
[----:B------:R-:W-:Y:S01]  /*0bc0*/  FMUL R19, R3, R30 ;  /* 0x0000001e03137220 */ /* 0x000fe20000400000 */
[----:B---3--:R-:W-:Y:S01]  /*0bd0*/  SEL R2, R14, RZ, !P3 ;  /* 0x000000ff0e027207 */ /* 0x008fe20005800000 */
[----:B------:R-:W-:Y:S01]  /*0be0*/  FMUL R31, R0, R31 ;  /* 0x0000001f001f7220 */ /* 0x000fe20000400000 */
[----:B------:R-:W-:Y:S01]  /*0bf0*/  SEL R3, R15, RZ, !P2 ;  /* 0x000000ff0f037207 */ /* 0x000fe20005000000 */
[----:B------:R-:W-:Y:S01]  /*0c00*/  FMUL R18, R29, R18 ;  /* 0x000000121d127220 */ /* 0x000fe20000400000 */
[----:B------:R-:W-:Y:S01]  /*0c10*/  HADD2.F32 R0, -RZ, R16.H0_H0 ;  /* 0x20000010ff007230 */ /* 0x000fe20000004100 */
[----:B------:R-:W-:Y:S01]  /*0c20*/  FMUL R7, R7, R26 ;  /* 0x0000001a07077220 */ /* 0x000fe20000400000 */
[----:B------:R-:W-:Y:S01]  /*0c30*/  SEL R17, R17, RZ, !P1 ;  /* 0x000000ff11117207 */ /* 0x000fe20004800000 */
[----:B------:R-:W-:Y:S01]  /*0c40*/  HADD2.F32 R2, -RZ, R2.H0_H0 ;  /* 0x20000002ff027230 */ /* 0x000fe20000004100 */
[----:B------:R-:W-:Y:S01]  /*0c50*/  FMUL R11, R11, R18 ;  /* 0x000000120b0b7220 */ /* 0x000fe20000400000 */
[----:B------:R-:W-:Y:S01]  /*0c60*/  HADD2.F32 R3, -RZ, R3.H0_H0 ;  /* 0x20000003ff037230 */ /* 0x000fe20000004100 */
[----:B------:R-:W-:Y:S01]  /*0c70*/  SEL R13, R13, RZ, !P0 ;  /* 0x000000ff0d0d7207 */ /* 0x000fe20004000000 */
[----:B------:R-:W-:Y:S01]  /*0c80*/  FMUL R8, R0, R7 ;  /* 0x0000000700087220 */ /* 0x000fe20000400000 */
[----:B------:R-:W-:Y:S01]  /*0c90*/  HADD2.F32 R0, -RZ, R17.H0_H0 ;  /* 0x20000011ff007230 */ /* 0x000fe20000004100 */
[----:B------:R-:W-:Y:S01]  /*0ca0*/  FMUL R12, R12, R9 ;  /* 0x000000090c0c7220 */ /* 0x000fe20000400000 */
[----:B------:R-:W-:Y:S01]  /*0cb0*/  FMUL R2, R2, R11 ;  /* 0x0000000b02027220 */ /* 0x000fe20000400000 */
[----:B------:R-:W-:Y:S01]  /*0cc0*/  HADD2.F32 R13, -RZ, R13.H0_H0 ;  /* 0x2000000dff0d7230 */ /* 0x000fe20000004100 */
[----:B------:R-:W-:Y:S01]  /*0cd0*/  FMUL R3, R3, R6 ;  /* 0x0000000603037220 */ /* 0x000fe20000400000 */
[----:B------:R-:W-:Y:S01]  /*0ce0*/  ISETP.GE.AND P6, PT, R23, c[0x0][0x178], PT ;  /* 0x00005e0017007a0c */ /* 0x000fe20003fc6270 */
[----:B------:R-:W-:Y:S01]  /*0cf0*/  FMUL R0, R0, R19 ;  /* 0x0000001300007220 */ /* 0x000fe20000400000 */
[----:B------:R-:W-:Y:S01]  /*0d00*/  F2FP.PACK_AB R8, R8, R31 ;  /* 0x0000001f0808723e */ /* 0x000fe200000000ff */
[----:B------:R-:W-:Y:S01]  /*0d10*/  FMUL R13, R13, R12 ;  /* 0x0000000c0d0d7220 */ /* 0x000fe20000400000 */
[----:B------:R-:W-:-:S02]  /*0d20*/  F2FP.PACK_AB R2, R3, R2 ;  /* 0x000000020302723e */ /* 0x000fc400000000ff */
[----:B------:R-:W-:Y:S02]  /*0d30*/  PRMT R6, R10, 0x7632, R6 ;  /* 0x000076320a067816 */ /* 0x000fe40000000006 */
[----:B------:R-:W-:Y:S02]  /*0d40*/  F2FP.PACK_AB R0, R13, R0 ;  /* 0x000000000d00723e */ /* 0x000fe400000000ff */
[----:B------:R-:W-:Y:S02]  /*0d50*/  PRMT R3, R8, 0x7632, R3 ;  /* 0x0000763208037816 */ /* 0x000fe40000000003 */
[----:B------:R-:W-:Y:S01]  /*0d60*/  PRMT R7, R2, 0x7632, R7 ;  /* 0x0000763202077816 */ /* 0x000fe20000000007 */
[----:B------:R0:W-:Y:S04]  /*0d70*/  @!P6 STG.E.U16 [R4.64+0x2], R6 ;  /* 0x000002060400e986 */ /* 0x0001e8000c101504 */
[----:B------:R0:W-:Y:S04]  /*0d80*/  @!P5 STG.E.U16 [R4.64+0x4], R8 ;  /* 0x000004080400d986 */ /* 0x0001e8000c101504 */
[----:B------:R0:W-:Y:S04]  /*0d90*/  @!P4 STG.E.U16 [R4.64+0x6], R3 ;  /* 0x000006030400c986 */ /* 0x0001e8000c101504 */
[----:B------:R0:W-:Y:S04]  /*0da0*/  @!P3 STG.E.U16 [R4.64+0x8], R2 ;  /* 0x000008020400b986 */ /* 0x0001e8000c101504 */
[----:B------:R0:W-:Y:S04]  /*0db0*/  @!P2 STG.E.U16 [R4.64+0xa], R7 ;  /* 0x00000a070400a986 */ /* 0x0001e8000c101504 */
[----:B------:R0:W-:Y:S01]  /*0dc0*/  @!P1 STG.E.U16 [R4.64+0xc], R0 ;  /* 0x00000c0004009986 */ /* 0x0001e2000c101504 */
[----:B------:R-:W-:Y:S05]  /*0dd0*/  @P0 EXIT ;  /* 0x000000000000094d */ /* 0x000fea0003800000 */
[----:B0-----:R-:W-:-:S05]  /*0de0*/  PRMT R2, R0, 0x7632, R2 ;  /* 0x0000763200027816 */ /* 0x001fca0000000002 */
[----:B------:R-:W-:Y:S01]  /*0df0*/  STG.E.U16 [R4.64+0xe], R2 ;  /* 0x00000e0204007986 */ /* 0x000fe2000c101504 */
[----:B------:R-:W-:Y:S05]  /*0e00*/  EXIT ;  /* 0x000000000000794d */ /* 0x000fea0003800000 */
.L_x_0:
[----:B------:R-:W-:-:S00]  /*0e10*/  BRA `(.L_x_0) ;  /* 0xfffffff000007947 */ /* 0x000fc0000383ffff */
[----:B------:R-:W-:-:S00]  /*0e20*/  NOP ;  /* 0x0000000000007918 */ /* 0x000fc00000000000 */
        /* <DEDUP_REMOVED lines=13> */
.L_x_1:
